//
// Generated by NVIDIA NVVM Compiler
//
// Compiler Build ID: CL-36424714
// Cuda compilation tools, release 13.0, V13.0.88
// Based on NVVM 20.0.0
//

.version 9.0
.target sm_100
.address_size 64

	// .globl	_Z10mtxEncryptPfS_S_i

.visible .entry _Z10mtxEncryptPfS_S_i(
	.param .u64 .ptr .align 1 _Z10mtxEncryptPfS_S_i_param_0,
	.param .u64 .ptr .align 1 _Z10mtxEncryptPfS_S_i_param_1,
	.param .u64 .ptr .align 1 _Z10mtxEncryptPfS_S_i_param_2,
	.param .u32 _Z10mtxEncryptPfS_S_i_param_3
)
{
	.reg .pred 	%p<10>;
	.reg .b32 	%r<64>;
	.reg .b32 	%f<68>;
	.reg .b64 	%rd<65>;

	ld.param.u64 	%rd10, [_Z10mtxEncryptPfS_S_i_param_0];
	ld.param.u64 	%rd11, [_Z10mtxEncryptPfS_S_i_param_1];
	ld.param.u64 	%rd9, [_Z10mtxEncryptPfS_S_i_param_2];
	ld.param.u32 	%r37, [_Z10mtxEncryptPfS_S_i_param_3];
	cvta.to.global.u64 	%rd1, %rd11;
	cvta.to.global.u64 	%rd2, %rd10;
	mov.u32 	%r1, %tid.x;
	mov.u32 	%r2, %tid.y;
	setp.lt.s32 	%p1, %r37, 1;
	mov.f32 	%f67, 0f00000000;
	@%p1 bra 	$L__BB0_12;
	mul.lo.s32 	%r3, %r37, %r2;
	and.b32  	%r4, %r37, 7;
	setp.lt.u32 	%p2, %r37, 8;
	mov.f32 	%f67, 0f00000000;
	mov.b32 	%r62, 0;
	@%p2 bra 	$L__BB0_4;
	and.b32  	%r62, %r37, 2147483640;
	neg.s32 	%r60, %r62;
	add.s32 	%r59, %r1, %r37;
	shl.b32 	%r8, %r37, 3;
	shl.b32 	%r39, %r37, 1;
	add.s32 	%r58, %r1, %r39;
	mad.lo.s32 	%r57, %r37, 3, %r1;
	shl.b32 	%r40, %r37, 2;
	add.s32 	%r56, %r1, %r40;
	mad.lo.s32 	%r55, %r37, 5, %r1;
	mad.lo.s32 	%r54, %r37, 6, %r1;
	mad.lo.s32 	%r53, %r37, 7, %r1;
	mul.wide.u32 	%rd12, %r1, 4;
	add.s64 	%rd64, %rd1, %rd12;
	mul.wide.u32 	%rd13, %r3, 4;
	add.s64 	%rd14, %rd13, %rd2;
	add.s64 	%rd63, %rd14, 16;
	mov.f32 	%f67, 0f00000000;
	mul.wide.u32 	%rd29, %r8, 4;
$L__BB0_3:
	.pragma "nounroll";
	ld.global.f32 	%f17, [%rd63+-16];
	ld.global.f32 	%f18, [%rd64];
	fma.rn.f32 	%f19, %f17, %f18, %f67;
	ld.global.f32 	%f20, [%rd63+-12];
	mul.wide.u32 	%rd15, %r59, 4;
	add.s64 	%rd16, %rd1, %rd15;
	ld.global.f32 	%f21, [%rd16];
	fma.rn.f32 	%f22, %f20, %f21, %f19;
	ld.global.f32 	%f23, [%rd63+-8];
	mul.wide.u32 	%rd17, %r58, 4;
	add.s64 	%rd18, %rd1, %rd17;
	ld.global.f32 	%f24, [%rd18];
	fma.rn.f32 	%f25, %f23, %f24, %f22;
	ld.global.f32 	%f26, [%rd63+-4];
	mul.wide.u32 	%rd19, %r57, 4;
	add.s64 	%rd20, %rd1, %rd19;
	ld.global.f32 	%f27, [%rd20];
	fma.rn.f32 	%f28, %f26, %f27, %f25;
	ld.global.f32 	%f29, [%rd63];
	mul.wide.u32 	%rd21, %r56, 4;
	add.s64 	%rd22, %rd1, %rd21;
	ld.global.f32 	%f30, [%rd22];
	fma.rn.f32 	%f31, %f29, %f30, %f28;
	ld.global.f32 	%f32, [%rd63+4];
	mul.wide.u32 	%rd23, %r55, 4;
	add.s64 	%rd24, %rd1, %rd23;
	ld.global.f32 	%f33, [%rd24];
	fma.rn.f32 	%f34, %f32, %f33, %f31;
	ld.global.f32 	%f35, [%rd63+8];
	mul.wide.u32 	%rd25, %r54, 4;
	add.s64 	%rd26, %rd1, %rd25;
	ld.global.f32 	%f36, [%rd26];
	fma.rn.f32 	%f37, %f35, %f36, %f34;
	ld.global.f32 	%f38, [%rd63+12];
	mul.wide.u32 	%rd27, %r53, 4;
	add.s64 	%rd28, %rd1, %rd27;
	ld.global.f32 	%f39, [%rd28];
	fma.rn.f32 	%f67, %f38, %f39, %f37;
	add.s32 	%r60, %r60, 8;
	add.s32 	%r59, %r59, %r8;
	add.s32 	%r58, %r58, %r8;
	add.s32 	%r57, %r57, %r8;
	add.s32 	%r56, %r56, %r8;
	add.s32 	%r55, %r55, %r8;
	add.s32 	%r54, %r54, %r8;
	add.s32 	%r53, %r53, %r8;
	add.s64 	%rd64, %rd64, %rd29;
	add.s64 	%rd63, %rd63, 32;
	setp.ne.s32 	%p3, %r60, 0;
	@%p3 bra 	$L__BB0_3;
$L__BB0_4:
	setp.eq.s32 	%p4, %r4, 0;
	@%p4 bra 	$L__BB0_12;
	and.b32  	%r32, %r37, 3;
	setp.lt.u32 	%p5, %r4, 4;
	@%p5 bra 	$L__BB0_7;
	add.s32 	%r41, %r62, %r3;
	mul.wide.u32 	%rd30, %r41, 4;
	add.s64 	%rd31, %rd2, %rd30;
	ld.global.f32 	%f41, [%rd31];
	mad.lo.s32 	%r42, %r62, %r37, %r1;
	mul.wide.u32 	%rd32, %r42, 4;
	add.s64 	%rd33, %rd1, %rd32;
	ld.global.f32 	%f42, [%rd33];
	fma.rn.f32 	%f43, %f41, %f42, %f67;
	cvt.u64.u32 	%rd34, %r3;
	cvt.u64.u32 	%rd35, %r62;
	add.s64 	%rd36, %rd35, %rd34;
	shl.b64 	%rd37, %rd36, 2;
	add.s64 	%rd38, %rd2, %rd37;
	ld.global.f32 	%f44, [%rd38+4];
	add.s32 	%r43, %r42, %r37;
	mul.wide.u32 	%rd39, %r43, 4;
	add.s64 	%rd40, %rd1, %rd39;
	ld.global.f32 	%f45, [%rd40];
	fma.rn.f32 	%f46, %f44, %f45, %f43;
	ld.global.f32 	%f47, [%rd38+8];
	add.s32 	%r44, %r43, %r37;
	mul.wide.u32 	%rd41, %r44, 4;
	add.s64 	%rd42, %rd1, %rd41;
	ld.global.f32 	%f48, [%rd42];
	fma.rn.f32 	%f49, %f47, %f48, %f46;
	ld.global.f32 	%f50, [%rd38+12];
	add.s32 	%r45, %r44, %r37;
	mul.wide.u32 	%rd43, %r45, 4;
	add.s64 	%rd44, %rd1, %rd43;
	ld.global.f32 	%f51, [%rd44];
	fma.rn.f32 	%f67, %f50, %f51, %f49;
	add.s32 	%r62, %r62, 4;
$L__BB0_7:
	setp.eq.s32 	%p6, %r32, 0;
	@%p6 bra 	$L__BB0_12;
	setp.eq.s32 	%p7, %r32, 1;
	@%p7 bra 	$L__BB0_10;
	add.s32 	%r46, %r62, %r3;
	mul.wide.u32 	%rd45, %r46, 4;
	add.s64 	%rd46, %rd2, %rd45;
	ld.global.f32 	%f53, [%rd46];
	mad.lo.s32 	%r47, %r62, %r37, %r1;
	mul.wide.u32 	%rd47, %r47, 4;
	add.s64 	%rd48, %rd1, %rd47;
	ld.global.f32 	%f54, [%rd48];
	fma.rn.f32 	%f55, %f53, %f54, %f67;
	cvt.u64.u32 	%rd49, %r3;
	cvt.u64.u32 	%rd50, %r62;
	add.s64 	%rd51, %rd50, %rd49;
	shl.b64 	%rd52, %rd51, 2;
	add.s64 	%rd53, %rd2, %rd52;
	ld.global.f32 	%f56, [%rd53+4];
	add.s32 	%r48, %r47, %r37;
	mul.wide.u32 	%rd54, %r48, 4;
	add.s64 	%rd55, %rd1, %rd54;
	ld.global.f32 	%f57, [%rd55];
	fma.rn.f32 	%f67, %f56, %f57, %f55;
	add.s32 	%r62, %r62, 2;
$L__BB0_10:
	and.b32  	%r49, %r37, 1;
	setp.eq.b32 	%p8, %r49, 1;
	not.pred 	%p9, %p8;
	@%p9 bra 	$L__BB0_12;
	add.s32 	%r50, %r62, %r3;
	mul.wide.u32 	%rd56, %r50, 4;
	add.s64 	%rd57, %rd2, %rd56;
	ld.global.f32 	%f58, [%rd57];
	mad.lo.s32 	%r51, %r62, %r37, %r1;
	mul.wide.u32 	%rd58, %r51, 4;
	add.s64 	%rd59, %rd1, %rd58;
	ld.global.f32 	%f59, [%rd59];
	fma.rn.f32 	%f67, %f58, %f59, %f67;
$L__BB0_12:
	cvta.to.global.u64 	%rd60, %rd9;
	mad.lo.s32 	%r52, %r37, %r2, %r1;
	mul.wide.s32 	%rd61, %r52, 4;
	add.s64 	%rd62, %rd60, %rd61;
	st.global.f32 	[%rd62], %f67;
	ret;

}


// ===== COMPILED SASS (sm_100) =====

	.target	sm_100

	.elftype	@"ET_EXEC"


//--------------------- .note.nv.tkinfo           --------------------------
	.section	.note.nv.tkinfo,"",@"SHT_NOTE"
	.sectionflags	@"SHF_NOTE_NV_TKINFO"
	.tkinfo
        /*0018*/ 	.word	0x00000002
        /*0030*/ 	.string	""
        /*0030*/ 	.string	"ptxas"
        /*0030*/ 	.string	"Cuda compilation tools, release 13.0, V13.0.88"
        /*0030*/ 	.string	"Build cuda_13.0.r13.0/compiler.36424714_0"
        /*0030*/ 	.string	"-arch sm_100 -m 64 "



//--------------------- .note.nv.cuinfo           --------------------------
	.section	.note.nv.cuinfo,"",@"SHT_NOTE"
	.sectionflags	@"SHF_NOTE_NV_CUINFO"
        /*0018*/ 	.short	0x0002
        /*001a*/ 	.short	0x0064
        /*001c*/ 	.short	0x0082
	.zero		2


//--------------------- .nv.info                  --------------------------
	.section	.nv.info,"",@"SHT_CUDA_INFO"
	.align	4


	//----- nvinfo : EIATTR_REGCOUNT
	.align		4
        /*0000*/ 	.byte	0x04, 0x2f
        /*0002*/ 	.short	(.L_1 - .L_0)
	.align		4
.L_0:
        /*0004*/ 	.word	index@(_Z10mtxEncryptPfS_S_i)
        /*0008*/ 	.word	0x00000020


	//----- nvinfo : EIATTR_FRAME_SIZE
	.align		4
.L_1:
        /*000c*/ 	.byte	0x04, 0x11
        /*000e*/ 	.short	(.L_3 - .L_2)
	.align		4
.L_2:
        /*0010*/ 	.word	index@(_Z10mtxEncryptPfS_S_i)
        /*0014*/ 	.word	0x00000000


	//----- nvinfo : EIATTR_MIN_STACK_SIZE
	.align		4
.L_3:
        /*0018*/ 	.byte	0x04, 0x12
        /*001a*/ 	.short	(.L_5 - .L_4)
	.align		4
.L_4:
        /*001c*/ 	.word	index@(_Z10mtxEncryptPfS_S_i)
        /*0020*/ 	.word	0x00000000
.L_5:


//--------------------- .nv.compat                --------------------------
	.section	.nv.compat,"",@"SHT_CUDA_COMPAT_INFO"
	.align	4
        /*0000*/ 	.byte	0x02, 0x09, 0x00, 0x00, 0x02, 0x02, 0x01, 0x00, 0x02, 0x05, 0x05, 0x00, 0x03, 0x07, 0x01, 0x01
        /*0010*/ 	.byte	0x02, 0x03, 0x00, 0x00, 0x02, 0x06, 0x01, 0x00, 0x04, 0x0b, 0x08, 0x00, 0x09, 0x00, 0x00, 0x00
        /*0020*/ 	.byte	0x00, 0x00, 0x00, 0x00


//--------------------- .nv.info._Z10mtxEncryptPfS_S_i --------------------------
	.section	.nv.info._Z10mtxEncryptPfS_S_i,"",@"SHT_CUDA_INFO"
	.sectionflags	@""
	.align	4


	//----- nvinfo : EIATTR_CUDA_API_VERSION
	.align		4
        /*0000*/ 	.byte	0x04, 0x37
        /*0002*/ 	.short	(.L_7 - .L_6)
.L_6:
        /*0004*/ 	.word	0x00000082


	//----- nvinfo : EIATTR_KPARAM_INFO
	.align		4
.L_7:
        /*0008*/ 	.byte	0x04, 0x17
        /*000a*/ 	.short	(.L_9 - .L_8)
.L_8:
        /*000c*/ 	.word	0x00000000
        /*0010*/ 	.short	0x0003
        /*0012*/ 	.short	0x0018
        /*0014*/ 	.byte	0x00, 0xf0, 0x11, 0x00


	//----- nvinfo : EIATTR_KPARAM_INFO
	.align		4
.L_9:
        /*0018*/ 	.byte	0x04, 0x17
        /*001a*/ 	.short	(.L_11 - .L_10)
.L_10:
        /*001c*/ 	.word	0x00000000
        /*0020*/ 	.short	0x0002
        /*0022*/ 	.short	0x0010
        /*0024*/ 	.byte	0x00, 0xf5, 0x21, 0x00


	//----- nvinfo : EIATTR_KPARAM_INFO
	.align		4
.L_11:
        /*0028*/ 	.byte	0x04, 0x17
        /*002a*/ 	.short	(.L_13 - .L_12)
.L_12:
        /*002c*/ 	.word	0x00000000
        /*0030*/ 	.short	0x0001
        /*0032*/ 	.short	0x0008
        /*0034*/ 	.byte	0x00, 0xf5, 0x21, 0x00


	//----- nvinfo : EIATTR_KPARAM_INFO
	.align		4
.L_13:
        /*0038*/ 	.byte	0x04, 0x17
        /*003a*/ 	.short	(.L_15 - .L_14)
.L_14:
        /*003c*/ 	.word	0x00000000
        /*0040*/ 	.short	0x0000
        /*0042*/ 	.short	0x0000
        /*0044*/ 	.byte	0x00, 0xf5, 0x21, 0x00


	//----- nvinfo : EIATTR_SPARSE_MMA_MASK
	.align		4
.L_15:
        /*0048*/ 	.byte	0x03, 0x50
        /*004a*/ 	.short	0x0000


	//----- nvinfo : EIATTR_MAXREG_COUNT
	.align		4
        /*004c*/ 	.byte	0x03, 0x1b
        /*004e*/ 	.short	0x00ff


	//----- nvinfo : EIATTR_MERCURY_ISA_VERSION
	.align		4
        /*0050*/ 	.byte	0x03, 0x5f
        /*0052*/ 	.short	0x0101


	//----- nvinfo : EIATTR_VRC_CTA_INIT_COUNT
	.align		4
        /*0054*/ 	.byte	0x02, 0x4a
	.zero		1
	.zero		1


	//----- nvinfo : EIATTR_EXIT_INSTR_OFFSETS
	.align		4
        /*0058*/ 	.byte	0x04, 0x1c
        /*005a*/ 	.short	(.L_17 - .L_16)


	//   ....[0]....
.L_16:
        /*005c*/ 	.word	0x00000960


	//----- nvinfo : EIATTR_CBANK_PARAM_SIZE
	.align		4
.L_17:
        /*0060*/ 	.byte	0x03, 0x19
        /*0062*/ 	.short	0x001c


	//----- nvinfo : EIATTR_PARAM_CBANK
	.align		4
        /*0064*/ 	.byte	0x04, 0x0a
        /*0066*/ 	.short	(.L_19 - .L_18)
	.align		4
.L_18:
        /*0068*/ 	.word	index@(.nv.constant0._Z10mtxEncryptPfS_S_i)
        /*006c*/ 	.short	0x0380
        /*006e*/ 	.short	0x001c


	//----- nvinfo : EIATTR_SW_WAR
	.align		4
.L_19:
        /*0070*/ 	.byte	0x04, 0x36
        /*0072*/ 	.short	(.L_21 - .L_20)
.L_20:
        /*0074*/ 	.word	0x00000008
.L_21:


//--------------------- .nv.callgraph             --------------------------
	.section	.nv.callgraph,"",@"SHT_CUDA_CALLGRAPH"
	.align	4
	.sectionentsize	8
	.align		4
        /*0000*/ 	.word	0x00000000
	.align		4
        /*0004*/ 	.word	0xffffffff
	.align		4
        /*0008*/ 	.word	0x00000000
	.align		4
        /*000c*/ 	.word	0xfffffffe
	.align		4
        /*0010*/ 	.word	0x00000000
	.align		4
        /*0014*/ 	.word	0xfffffffd
	.align		4
        /*0018*/ 	.word	0x00000000
	.align		4
        /*001c*/ 	.word	0xfffffffc


//--------------------- .text._Z10mtxEncryptPfS_S_i --------------------------
	.section	.text._Z10mtxEncryptPfS_S_i,"ax",@progbits
	.align	128
        .global         _Z10mtxEncryptPfS_S_i
        .type           _Z10mtxEncryptPfS_S_i,@function
        .size           _Z10mtxEncryptPfS_S_i,(.L_x_5 - _Z10mtxEncryptPfS_S_i)
        .other          _Z10mtxEncryptPfS_S_i,@"STO_CUDA_ENTRY STV_DEFAULT"
_Z10mtxEncryptPfS_S_i:
.text._Z10mtxEncryptPfS_S_i:
[----:B------:R-:W-:Y:S08]  /*0000*/  LDC R1, c[0x0][0x37c] ;  /* 0x0000df00ff017b82 */ /* 0x000ff00000000800 */
[----:B------:R-:W0:Y:S01]  /*0010*/  LDC R0, c[0x0][0x398] ;  /* 0x0000e600ff007b82 */ /* 0x000e220000000800 */
[----:B------:R-:W1:Y:S01]  /*0020*/  S2R R3, SR_TID.X ;  /* 0x0000000000037919 */ /* 0x000e620000002100 */
[----:B------:R-:W2:Y:S01]  /*0030*/  LDCU.64 UR4, c[0x0][0x358] ;  /* 0x00006b00ff0477ac */ /* 0x000ea20008000a00 */
[----:B------:R-:W-:Y:S01]  /*0040*/  HFMA2 R20, -RZ, RZ, 0, 0 ;  /* 0x00000000ff147431 */ /* 0x000fe200000001ff */
[----:B------:R-:W3:Y:S01]  /*0050*/  S2R R5, SR_TID.Y ;  /* 0x0000000000057919 */ /* 0x000ee20000002200 */
[----:B0-----:R-:W-:-:S13]  /*0060*/  ISETP.GE.AND P0, PT, R0, 0x1, PT ;  /* 0x000000010000780c */ /* 0x001fda0003f06270 */
[----:B-123--:R-:W-:Y:S05]  /*0070*/  @!P0 BRA `(.L_x_0) ;  /* 0x0000000800288947 */ /* 0x00efea0003800000 */
[C---:B------:R-:W-:Y:S01]  /*0080*/  ISETP.GE.U32.AND P1, PT, R0.reuse, 0x8, PT ;  /* 0x000000080000780c */ /* 0x040fe20003f26070 */
[----:B------:R-:W-:Y:S01]  /*0090*/  IMAD R6, R5, R0, RZ ;  /* 0x0000000005067224 */ /* 0x000fe200078e02ff */
[----:B------:R-:W-:Y:S02]  /*00a0*/  LOP3.LUT R4, R0, 0x7, RZ, 0xc0, !PT ;  /* 0x0000000700047812 */ /* 0x000fe400078ec0ff */
[----:B------:R-:W-:Y:S02]  /*00b0*/  MOV R20, RZ ;  /* 0x000000ff00147202 */ /* 0x000fe40000000f00 */
[----:B------:R-:W-:Y:S02]  /*00c0*/  ISETP.NE.AND P0, PT, R4, RZ, PT ;  /* 0x000000ff0400720c */ /* 0x000fe40003f05270 */
[----:B------:R-:W-:-:S05]  /*00d0*/  MOV R7, RZ ;  /* 0x000000ff00077202 */ /* 0x000fca0000000f00 */
[----:B------:R-:W-:Y:S06]  /*00e0*/  @!P1 BRA `(.L_x_1) ;  /* 0x0000000000fc9947 */ /* 0x000fec0003800000 */
[----:B------:R-:W0:Y:S01]  /*00f0*/  LDC.64 R8, c[0x0][0x380] ;  /* 0x0000e000ff087b82 */ /* 0x000e220000000a00 */
[C---:B------:R-:W-:Y:S01]  /*0100*/  LOP3.LUT R7, R0.reuse, 0x7ffffff8, RZ, 0xc0, !PT ;  /* 0x7ffffff800077812 */ /* 0x040fe200078ec0ff */
[C-C-:B------:R-:W-:Y:S01]  /*0110*/  IMAD R11, R0.reuse, 0x3, R3.reuse ;  /* 0x00000003000b7824 */ /* 0x140fe200078e0203 */
[----:B------:R-:W-:Y:S01]  /*0120*/  IADD3 R2, PT, PT, R3, R0, RZ ;  /* 0x0000000003027210 */ /* 0x000fe20007ffe0ff */
[C-C-:B------:R-:W-:Y:S01]  /*0130*/  IMAD R29, R0.reuse, 0x5, R3.reuse ;  /* 0x00000005001d7824 */ /* 0x140fe200078e0203 */
[C---:B------:R-:W-:Y:S01]  /*0140*/  SHF.L.U32 R10, R0.reuse, 0x3, RZ ;  /* 0x00000003000a7819 */ /* 0x040fe200000006ff */
[C-C-:B------:R-:W-:Y:S01]  /*0150*/  IMAD R26, R0.reuse, 0x6, R3.reuse ;  /* 0x00000006001a7824 */ /* 0x140fe200078e0203 */
[C---:B------:R-:W-:Y:S01]  /*0160*/  LEA R27, R0.reuse, R3, 0x2 ;  /* 0x00000003001b7211 */ /* 0x040fe200078e10ff */
[----:B------:R-:W1:Y:S01]  /*0170*/  LDC.64 R12, c[0x0][0x388] ;  /* 0x0000e200ff0c7b82 */ /* 0x000e620000000a00 */
[----:B------:R-:W-:Y:S01]  /*0180*/  IMAD R28, R0, 0x7, R3 ;  /* 0x00000007001c7824 */ /* 0x000fe200078e0203 */
[----:B------:R-:W-:Y:S01]  /*0190*/  MOV R20, RZ ;  /* 0x000000ff00147202 */ /* 0x000fe20000000f00 */
[----:B0-----:R-:W-:-:S03]  /*01a0*/  IMAD.WIDE.U32 R8, R6, 0x4, R8 ;  /* 0x0000000406087825 */ /* 0x001fc600078e0008 */
[----:B------:R-:W-:Y:S01]  /*01b0*/  IADD3 R19, P1, PT, R8, 0x10, RZ ;  /* 0x0000001008137810 */ /* 0x000fe20007f3e0ff */
[----:B------:R-:W-:Y:S02]  /*01c0*/  IMAD.MOV R8, RZ, RZ, -R7 ;  /* 0x000000ffff087224 */ /* 0x000fe400078e0a07 */
[----:B-1----:R-:W-:Y:S01]  /*01d0*/  IMAD.WIDE.U32 R16, R3, 0x4, R12 ;  /* 0x0000000403107825 */ /* 0x002fe200078e000c */
[----:B------:R-:W-:Y:S02]  /*01e0*/  IADD3.X R22, PT, PT, RZ, R9, RZ, P1, !PT ;  /* 0x00000009ff167210 */ /* 0x000fe40000ffe4ff */
[----:B------:R-:W-:-:S07]  /*01f0*/  LEA R9, R0, R3, 0x1 ;  /* 0x0000000300097211 */ /* 0x000fce00078e08ff */
.L_x_2:
[----:B------:R-:W-:Y:S02]  /*0200*/  MOV R14, R19 ;  /* 0x00000013000e7202 */ /* 0x000fe40000000f00 */
[----:B------:R-:W-:Y:S01]  /*0210*/  MOV R15, R22 ;  /* 0x00000016000f7202 */ /* 0x000fe20000000f00 */
[--C-:B------:R-:W-:Y:S01]  /*0220*/  IMAD.WIDE.U32 R18, R2, 0x4, R12.reuse ;  /* 0x0000000402127825 */ /* 0x100fe200078e000c */
[----:B------:R-:W2:Y:S04]  /*0230*/  LDG.E R22, desc[UR4][R16.64] ;  /* 0x0000000410167981 */ /* 0x000ea8000c1e1900 */
[----:B------:R-:W2:Y:S04]  /*0240*/  LDG.E R21, desc[UR4][R14.64+-0x10] ;  /* 0xfffff0040e157981 */ /* 0x000ea8000c1e1900 */
[----:B------:R-:W3:Y:S04]  /*0250*/  LDG.E R18, desc[UR4][R18.64] ;  /* 0x0000000412127981 */ /* 0x000ee8000c1e1900 */
[----:B------:R-:W3:Y:S01]  /*0260*/  LDG.E R23, desc[UR4][R14.64+-0xc] ;  /* 0xfffff4040e177981 */ /* 0x000ee2000c1e1900 */
[----:B------:R-:W-:-:S06]  /*0270*/  IMAD.WIDE.U32 R24, R9, 0x4, R12 ;  /* 0x0000000409187825 */ /* 0x000fcc00078e000c */
[----:B------:R-:W4:Y:S04]  /*0280*/  LDG.E R24, desc[UR4][R24.64] ;  /* 0x0000000418187981 */ /* 0x000f28000c1e1900 */
[----:B------:R-:W5:Y:S01]  /*0290*/  LDG.E R25, desc[UR4][R14.64+0x4] ;  /* 0x000004040e197981 */ /* 0x000f62000c1e1900 */
[----:B--2---:R-:W-:-:S03]  /*02a0*/  FFMA R20, R21, R22, R20 ;  /* 0x0000001615147223 */ /* 0x004fc60000000014 */
[----:B------:R-:W4:Y:S01]  /*02b0*/  LDG.E R21, desc[UR4][R14.64+-0x8] ;  /* 0xfffff8040e157981 */ /* 0x000f22000c1e1900 */
[----:B---3--:R-:W-:Y:S01]  /*02c0*/  FFMA R20, R23, R18, R20 ;  /* 0x0000001217147223 */ /* 0x008fe20000000014 */
[----:B------:R-:W-:-:S06]  /*02d0*/  IMAD.WIDE.U32 R22, R11, 0x4, R12 ;  /* 0x000000040b167825 */ /* 0x000fcc00078e000c */
[----:B------:R-:W2:Y:S04]  /*02e0*/  LDG.E R22, desc[UR4][R22.64] ;  /* 0x0000000416167981 */ /* 0x000ea8000c1e1900 */
[----:B------:R-:W2:Y:S01]  /*02f0*/  LDG.E R23, desc[UR4][R14.64+-0x4] ;  /* 0xfffffc040e177981 */ /* 0x000ea2000c1e1900 */
[----:B------:R-:W-:-:S06]  /*0300*/  IMAD.WIDE.U32 R18, R27, 0x4, R12 ;  /* 0x000000041b127825 */ /* 0x000fcc00078e000c */
[----:B------:R-:W3:Y:S04]  /*0310*/  LDG.E R18, desc[UR4][R18.64] ;  /* 0x0000000412127981 */ /* 0x000ee8000c1e1900 */
[----:B------:R-:W3:Y:S01]  /*0320*/  LDG.E R19, desc[UR4][R14.64] ;  /* 0x000000040e137981 */ /* 0x000ee2000c1e1900 */
[----:B----4-:R-:W-:-:S04]  /*0330*/  FFMA R20, R21, R24, R20 ;  /* 0x0000001815147223 */ /* 0x010fc80000000014 */
[----:B--2---:R-:W-:Y:S01]  /*0340*/  FFMA R22, R23, R22, R20 ;  /* 0x0000001617167223 */ /* 0x004fe20000000014 */
[----:B------:R-:W-:-:S06]  /*0350*/  IMAD.WIDE.U32 R20, R29, 0x4, R12 ;  /* 0x000000041d147825 */ /* 0x000fcc00078e000c */
[----:B------:R-:W5:Y:S01]  /*0360*/  LDG.E R20, desc[UR4][R20.64] ;  /* 0x0000000414147981 */ /* 0x000f62000c1e1900 */
[----:B---3--:R-:W-:Y:S01]  /*0370*/  FFMA R24, R19, R18, R22 ;  /* 0x0000001213187223 */ /* 0x008fe20000000016 */
[----:B------:R-:W-:Y:S02]  /*0380*/  IMAD.WIDE.U32 R22, R26, 0x4, R12 ;  /* 0x000000041a167825 */ /* 0x000fe400078e000c */
[----:B------:R-:W2:Y:S04]  /*0390*/  LDG.E R19, desc[UR4][R14.64+0x8] ;  /* 0x000008040e137981 */ /* 0x000ea8000c1e1900 */
[----:B------:R-:W3:Y:S04]  /*03a0*/  LDG.E R21, desc[UR4][R14.64+0xc] ;  /* 0x00000c040e157981 */ /* 0x000ee8000c1e1900 */
[----:B------:R-:W2:Y:S01]  /*03b0*/  LDG.E R22, desc[UR4][R22.64] ;  /* 0x0000000416167981 */ /* 0x000ea2000c1e1900 */
[----:B-----5:R-:W-:Y:S01]  /*03c0*/  FFMA R18, R25, R20, R24 ;  /* 0x0000001419127223 */ /* 0x020fe20000000018 */
[----:B------:R-:W-:-:S06]  /*03d0*/  IMAD.WIDE.U32 R24, R28, 0x4, R12 ;  /* 0x000000041c187825 */ /* 0x000fcc00078e000c */
[----:B------:R-:W3:Y:S01]  /*03e0*/  LDG.E R24, desc[UR4][R24.64] ;  /* 0x0000000418187981 */ /* 0x000ee2000c1e1900 */
[----:B------:R-:W-:Y:S01]  /*03f0*/  IADD3 R8, PT, PT, R8, 0x8, RZ ;  /* 0x0000000808087810 */ /* 0x000fe20007ffe0ff */
[----:B--2---:R-:W-:Y:S01]  /*0400*/  FFMA R18, R19, R22, R18 ;  /* 0x0000001613127223 */ /* 0x004fe20000000012 */
[----:B------:R-:W-:-:S04]  /*0410*/  IADD3 R19, P1, PT, R14, 0x20, RZ ;  /* 0x000000200e137810 */ /* 0x000fc80007f3e0ff */
[----:B------:R-:W-:Y:S02]  /*0420*/  IADD3.X R22, PT, PT, RZ, R15, RZ, P1, !PT ;  /* 0x0000000fff167210 */ /* 0x000fe40000ffe4ff */
[----:B------:R-:W-:Y:S01]  /*0430*/  ISETP.NE.AND P1, PT, R8, RZ, PT ;  /* 0x000000ff0800720c */ /* 0x000fe20003f25270 */
[C---:B------:R-:W-:Y:S01]  /*0440*/  IMAD.IADD R11, R10.reuse, 0x1, R11 ;  /* 0x000000010a0b7824 */ /* 0x040fe200078e020b */
[C---:B------:R-:W-:Y:S01]  /*0450*/  IADD3 R2, PT, PT, R10.reuse, R2, RZ ;  /* 0x000000020a027210 */ /* 0x040fe20007ffe0ff */
[C---:B------:R-:W-:Y:S01]  /*0460*/  IMAD.WIDE.U32 R16, R10.reuse, 0x4, R16 ;  /* 0x000000040a107825 */ /* 0x040fe200078e0010 */
[C---:B------:R-:W-:Y:S02]  /*0470*/  IADD3 R9, PT, PT, R10.reuse, R9, RZ ;  /* 0x000000090a097210 */ /* 0x040fe40007ffe0ff */
[C---:B------:R-:W-:Y:S02]  /*0480*/  IADD3 R27, PT, PT, R10.reuse, R27, RZ ;  /* 0x0000001b0a1b7210 */ /* 0x040fe40007ffe0ff */
[----:B------:R-:W-:-:S02]  /*0490*/  IADD3 R29, PT, PT, R10, R29, RZ ;  /* 0x0000001d0a1d7210 */ /* 0x000fc40007ffe0ff */
[C---:B------:R-:W-:Y:S02]  /*04a0*/  IADD3 R26, PT, PT, R10.reuse, R26, RZ ;  /* 0x0000001a0a1a7210 */ /* 0x040fe40007ffe0ff */
[----:B------:R-:W-:Y:S01]  /*04b0*/  IADD3 R28, PT, PT, R10, R28, RZ ;  /* 0x0000001c0a1c7210 */ /* 0x000fe20007ffe0ff */
[----:B---3--:R-:W-:Y:S01]  /*04c0*/  FFMA R20, R21, R24, R18 ;  /* 0x0000001815147223 */ /* 0x008fe20000000012 */
[----:B------:R-:W-:Y:S06]  /*04d0*/  @P1 BRA `(.L_x_2) ;  /* 0xfffffffc00481947 */ /* 0x000fec000383ffff */
.L_x_1:
[----:B------:R-:W-:Y:S05]  /*04e0*/  @!P0 BRA `(.L_x_0) ;  /* 0x00000004000c8947 */ /* 0x000fea0003800000 */
[----:B------:R-:W-:Y:S02]  /*04f0*/  ISETP.GE.U32.AND P1, PT, R4, 0x4, PT ;  /* 0x000000040400780c */ /* 0x000fe40003f26070 */
[----:B------:R-:W-:-:S04]  /*0500*/  LOP3.LUT R2, R0, 0x3, RZ, 0xc0, !PT ;  /* 0x0000000300027812 */ /* 0x000fc800078ec0ff */
[----:B------:R-:W-:-:S07]  /*0510*/  ISETP.NE.AND P0, PT, R2, RZ, PT ;  /* 0x000000ff0200720c */ /* 0x000fce0003f05270 */
[----:B------:R-:W-:Y:S06]  /*0520*/  @!P1 BRA `(.L_x_3) ;  /* 0x0000000000789947 */ /* 0x000fec0003800000 */
[----:B------:R-:W0:Y:S01]  /*0530*/  LDC.64 R16, c[0x0][0x380] ;  /* 0x0000e000ff107b82 */ /* 0x000e220000000a00 */
[----:B------:R-:W1:Y:S01]  /*0540*/  LDCU.64 UR6, c[0x0][0x380] ;  /* 0x00007000ff0677ac */ /* 0x000e620008000a00 */
[-C--:B------:R-:W-:Y:S01]  /*0550*/  IMAD R15, R7, R0.reuse, R3 ;  /* 0x00000000070f7224 */ /* 0x080fe200078e0203 */
[CC--:B------:R-:W-:Y:S02]  /*0560*/  IADD3 R11, PT, PT, R6.reuse, R7.reuse, RZ ;  /* 0x00000007060b7210 */ /* 0x0c0fe40007ffe0ff */
[----:B------:R-:W-:Y:S02]  /*0570*/  IADD3 R4, P1, PT, R6, R7, RZ ;  /* 0x0000000706047210 */ /* 0x000fe40007f3e0ff */
[----:B------:R-:W-:Y:S01]  /*0580*/  IADD3 R19, PT, PT, R15, R0, RZ ;  /* 0x000000000f137210 */ /* 0x000fe20007ffe0ff */
[----:B------:R-:W2:Y:S04]  /*0590*/  LDC.64 R8, c[0x0][0x388] ;  /* 0x0000e200ff087b82 */ /* 0x000ea80000000a00 */
[----:B------:R-:W-:-:S02]  /*05a0*/  IMAD.IADD R21, R19, 0x1, R0 ;  /* 0x0000000113157824 */ /* 0x000fc400078e0200 */
[----:B0-----:R-:W-:Y:S01]  /*05b0*/  IMAD.WIDE.U32 R16, R11, 0x4, R16 ;  /* 0x000000040b107825 */ /* 0x001fe200078e0010 */
[----:B------:R-:W-:Y:S02]  /*05c0*/  IADD3.X R11, PT, PT, RZ, RZ, RZ, P1, !PT ;  /* 0x000000ffff0b7210 */ /* 0x000fe40000ffe4ff */
[----:B-1----:R-:W-:-:S03]  /*05d0*/  LEA R10, P1, R4, UR6, 0x2 ;  /* 0x00000006040a7c11 */ /* 0x002fc6000f8210ff */
[----:B------:R-:W3:Y:S01]  /*05e0*/  LDG.E R17, desc[UR4][R16.64] ;  /* 0x0000000410117981 */ /* 0x000ee2000c1e1900 */
[----:B------:R-:W-:Y:S01]  /*05f0*/  LEA.HI.X R11, R4, UR7, R11, 0x2, P1 ;  /* 0x00000007040b7c11 */ /* 0x000fe200088f140b */
[----:B--2---:R-:W-:-:S04]  /*0600*/  IMAD.WIDE.U32 R14, R15, 0x4, R8 ;  /* 0x000000040f0e7825 */ /* 0x004fc800078e0008 */
[--C-:B------:R-:W-:Y:S01]  /*0610*/  IMAD.WIDE.U32 R12, R19, 0x4, R8.reuse ;  /* 0x00000004130c7825 */ /* 0x100fe200078e0008 */
[----:B------:R-:W2:Y:S03]  /*0620*/  LDG.E R4, desc[UR4][R10.64+0x4] ;  /* 0x000004040a047981 */ /* 0x000ea6000c1e1900 */
[C---:B------:R-:W-:Y:S01]  /*0630*/  IMAD.WIDE.U32 R18, R21.reuse, 0x4, R8 ;  /* 0x0000000415127825 */ /* 0x040fe200078e0008 */
[----:B------:R-:W3:Y:S01]  /*0640*/  LDG.E R14, desc[UR4][R14.64] ;  /* 0x000000040e0e7981 */ /* 0x000ee2000c1e1900 */
[----:B------:R-:W-:-:S03]  /*0650*/  IADD3 R21, PT, PT, R21, R0, RZ ;  /* 0x0000000015157210 */ /* 0x000fc60007ffe0ff */
[----:B------:R-:W2:Y:S02]  /*0660*/  LDG.E R12, desc[UR4][R12.64] ;  /* 0x000000040c0c7981 */ /* 0x000ea4000c1e1900 */
[----:B------:R-:W-:Y:S02]  /*0670*/  IMAD.WIDE.U32 R8, R21, 0x4, R8 ;  /* 0x0000000415087825 */ /* 0x000fe400078e0008 */
[----:B------:R-:W4:Y:S04]  /*0680*/  LDG.E R18, desc[UR4][R18.64] ;  /* 0x0000000412127981 */ /* 0x000f28000c1e1900 */
[----:B------:R-:W4:Y:S04]  /*0690*/  LDG.E R21, desc[UR4][R10.64+0x8] ;  /* 0x000008040a157981 */ /* 0x000f28000c1e1900 */
[----:B------:R-:W5:Y:S04]  /*06a0*/  LDG.E R23, desc[UR4][R10.64+0xc] ;  /* 0x00000c040a177981 */ /* 0x000f68000c1e1900 */
[----:B------:R-:W5:Y:S01]  /*06b0*/  LDG.E R8, desc[UR4][R8.64] ;  /* 0x0000000408087981 */ /* 0x000f62000c1e1900 */
[----:B------:R-:W-:Y:S01]  /*06c0*/  IADD3 R7, PT, PT, R7, 0x4, RZ ;  /* 0x0000000407077810 */ /* 0x000fe20007ffe0ff */
[----:B---3--:R-:W-:-:S04]  /*06d0*/  FFMA R17, R17, R14, R20 ;  /* 0x0000000e11117223 */ /* 0x008fc80000000014 */
[----:B--2---:R-:W-:-:S04]  /*06e0*/  FFMA R4, R4, R12, R17 ;  /* 0x0000000c04047223 */ /* 0x004fc80000000011 */
[----:B----4-:R-:W-:-:S04]  /*06f0*/  FFMA R4, R21, R18, R4 ;  /* 0x0000001215047223 */ /* 0x010fc80000000004 */
[----:B-----5:R-:W-:-:S07]  /*0700*/  FFMA R20, R23, R8, R4 ;  /* 0x0000000817147223 */ /* 0x020fce0000000004 */
.L_x_3:
[----:B------:R-:W-:Y:S05]  /*0710*/  @!P0 BRA `(.L_x_0) ;  /* 0x0000000000808947 */ /* 0x000fea0003800000 */
[----:B------:R-:W-:Y:S01]  /*0720*/  ISETP.NE.AND P1, PT, R2, 0x1, PT ;  /* 0x000000010200780c */ /* 0x000fe20003f25270 */
[----:B------:R-:W0:Y:S01]  /*0730*/  LDC.64 R18, c[0x0][0x380] ;  /* 0x0000e000ff127b82 */ /* 0x000e220000000a00 */
[----:B------:R-:W-:-:S04]  /*0740*/  LOP3.LUT R2, R0, 0x1, RZ, 0xc0, !PT ;  /* 0x0000000100027812 */ /* 0x000fc800078ec0ff */
[----:B------:R-:W-:-:S03]  /*0750*/  ISETP.NE.U32.AND P0, PT, R2, 0x1, PT ;  /* 0x000000010200780c */ /* 0x000fc60003f05070 */
[----:B------:R-:W1:Y:S04]  /*0760*/  LDC.64 R14, c[0x0][0x388] ;  /* 0x0000e200ff0e7b82 */ /* 0x000e680000000a00 */
[CC--:B------:R-:W-:Y:S01]  /*0770*/  @P1 IADD3 R17, PT, PT, R6.reuse, R7.reuse, RZ ;  /* 0x0000000706111210 */ /* 0x0c0fe20007ffe0ff */
[CC--:B------:R-:W-:Y:S01]  /*0780*/  @P1 IMAD R21, R7.reuse, R0.reuse, R3 ;  /* 0x0000000007151224 */ /* 0x0c0fe200078e0203 */
[----:B------:R-:W-:Y:S02]  /*0790*/  @P1 IADD3 R2, P2, PT, R6, R7, RZ ;  /* 0x0000000706021210 */ /* 0x000fe40007f5e0ff */
[----:B------:R-:W2:Y:S01]  /*07a0*/  @P1 LDC.64 R12, c[0x0][0x380] ;  /* 0x0000e000ff0c1b82 */ /* 0x000ea20000000a00 */
[----:B------:R-:W-:Y:S02]  /*07b0*/  @P1 IADD3 R7, PT, PT, R7, 0x2, RZ ;  /* 0x0000000207071810 */ /* 0x000fe40007ffe0ff */
[----:B------:R-:W-:-:S02]  /*07c0*/  @P1 IADD3 R23, PT, PT, R21, R0, RZ ;  /* 0x0000000015171210 */ /* 0x000fc40007ffe0ff */
[----:B------:R-:W-:-:S03]  /*07d0*/  @P1 IADD3.X R4, PT, PT, RZ, RZ, RZ, P2, !PT ;  /* 0x000000ffff041210 */ /* 0x000fc600017fe4ff */
[----:B------:R-:W3:Y:S01]  /*07e0*/  LDC.64 R8, c[0x0][0x380] ;  /* 0x0000e000ff087b82 */ /* 0x000ee20000000a00 */
[----:B0-----:R-:W-:-:S06]  /*07f0*/  @P1 IMAD.WIDE.U32 R18, R17, 0x4, R18 ;  /* 0x0000000411121825 */ /* 0x001fcc00078e0012 */
[----:B------:R-:W4:Y:S01]  /*0800*/  @P1 LDG.E R19, desc[UR4][R18.64] ;  /* 0x0000000412131981 */ /* 0x000f22000c1e1900 */
[----:B------:R-:W0:Y:S01]  /*0810*/  LDC.64 R10, c[0x0][0x388] ;  /* 0x0000e200ff0a7b82 */ /* 0x000e220000000a00 */
[----:B-1----:R-:W-:Y:S01]  /*0820*/  @P1 IMAD.WIDE.U32 R16, R21, 0x4, R14 ;  /* 0x0000000415101825 */ /* 0x002fe200078e000e */
[----:B------:R-:W-:-:S03]  /*0830*/  @!P0 IADD3 R21, PT, PT, R6, R7, RZ ;  /* 0x0000000706158210 */ /* 0x000fc60007ffe0ff */
[----:B------:R-:W-:Y:S02]  /*0840*/  @P1 IMAD.WIDE.U32 R14, R23, 0x4, R14 ;  /* 0x00000004170e1825 */ /* 0x000fe400078e000e */
[----:B------:R-:W4:Y:S01]  /*0850*/  @P1 LDG.E R16, desc[UR4][R16.64] ;  /* 0x0000000410101981 */ /* 0x000f22000c1e1900 */
[C---:B--2---:R-:W-:Y:S01]  /*0860*/  @P1 LEA R12, P2, R2.reuse, R12, 0x2 ;  /* 0x0000000c020c1211 */ /* 0x044fe200078410ff */
[----:B------:R-:W-:Y:S02]  /*0870*/  @!P0 IMAD R7, R7, R0, R3 ;  /* 0x0000000007078224 */ /* 0x000fe400078e0203 */
[----:B------:R-:W2:Y:S01]  /*0880*/  @P1 LDG.E R14, desc[UR4][R14.64] ;  /* 0x000000040e0e1981 */ /* 0x000ea2000c1e1900 */
[----:B------:R-:W-:Y:S01]  /*0890*/  @P1 LEA.HI.X R13, R2, R13, R4, 0x2, P2 ;  /* 0x0000000d020d1211 */ /* 0x000fe200010f1404 */
[----:B---3--:R-:W-:-:S04]  /*08a0*/  @!P0 IMAD.WIDE.U32 R8, R21, 0x4, R8 ;  /* 0x0000000415088825 */ /* 0x008fc800078e0008 */
[----:B------:R-:W2:Y:S04]  /*08b0*/  @P1 LDG.E R12, desc[UR4][R12.64+0x4] ;  /* 0x000004040c0c1981 */ /* 0x000ea8000c1e1900 */
[----:B------:R-:W3:Y:S01]  /*08c0*/  @!P0 LDG.E R9, desc[UR4][R8.64] ;  /* 0x0000000408098981 */ /* 0x000ee2000c1e1900 */
[----:B0-----:R-:W-:-:S06]  /*08d0*/  @!P0 IMAD.WIDE.U32 R10, R7, 0x4, R10 ;  /* 0x00000004070a8825 */ /* 0x001fcc00078e000a */
[----:B------:R-:W3:Y:S01]  /*08e0*/  @!P0 LDG.E R10, desc[UR4][R10.64] ;  /* 0x000000040a0a8981 */ /* 0x000ee2000c1e1900 */
[----:B----4-:R-:W-:-:S04]  /*08f0*/  @P1 FFMA R19, R19, R16, R20 ;  /* 0x0000001013131223 */ /* 0x010fc80000000014 */
[----:B--2---:R-:W-:-:S04]  /*0900*/  @P1 FFMA R20, R12, R14, R19 ;  /* 0x0000000e0c141223 */ /* 0x004fc80000000013 */
[----:B---3--:R-:W-:-:S07]  /*0910*/  @!P0 FFMA R20, R9, R10, R20 ;  /* 0x0000000a09148223 */ /* 0x008fce0000000014 */
.L_x_0:
[----:B------:R-:W0:Y:S01]  /*0920*/  LDC.64 R6, c[0x0][0x390] ;  /* 0x0000e400ff067b82 */ /* 0x000e220000000a00 */
[----:B------:R-:W-:-:S04]  /*0930*/  IMAD R3, R5, R0, R3 ;  /* 0x0000000005037224 */ /* 0x000fc800078e0203 */
[----:B0-----:R-:W-:-:S05]  /*0940*/  IMAD.WIDE R2, R3, 0x4, R6 ;  /* 0x0000000403027825 */ /* 0x001fca00078e0206 */
[----:B------:R-:W-:Y:S01]  /*0950*/  STG.E desc[UR4][R2.64], R20 ;  /* 0x0000001402007986 */ /* 0x000fe2000c101904 */
[----:B------:R-:W-:Y:S05]  /*0960*/  EXIT ;  /* 0x000000000000794d */ /* 0x000fea0003800000 */
.L_x_4:
[----:B------:R-:W-:-:S00]  /*0970*/  BRA `(.L_x_4) ;  /* 0xfffffffc00fc7947 */ /* 0x000fc0000383ffff */
[----:B------:R-:W-:-:S00]  /*0980*/  NOP ;  /* 0x0000000000007918 */ /* 0x000fc00000000000 */
[----:B------:R-:W-:-:S00]  /*0990*/  NOP ;  /* 0x0000000000007918 */ /* 0x000fc00000000000 */
[----:B------:R-:W-:-:S00]  /*09a0*/  NOP ;  /* 0x0000000000007918 */ /* 0x000fc00000000000 */
[----:B------:R-:W-:-:S00]  /*09b0*/  NOP ;  /* 0x0000000000007918 */ /* 0x000fc00000000000 */
[----:B------:R-:W-:-:S00]  /*09c0*/  NOP ;  /* 0x0000000000007918 */ /* 0x000fc00000000000 */
[----:B------:R-:W-:-:S00]  /*09d0*/  NOP ;  /* 0x0000000000007918 */ /* 0x000fc00000000000 */
[----:B------:R-:W-:-:S00]  /*09e0*/  NOP ;  /* 0x0000000000007918 */ /* 0x000fc00000000000 */
[----:B------:R-:W-:-:S00]  /*09f0*/  NOP ;  /* 0x0000000000007918 */ /* 0x000fc00000000000 */
.L_x_5:


//--------------------- .nv.shared.reserved.0     --------------------------
	.section	.nv.shared.reserved.0,"aw",@nobits
	.weak		__nv_reservedSMEM_offset_0_alias
	.size		__nv_reservedSMEM_offset_0_alias, 0, 64
	.other		__nv_reservedSMEM_offset_0_alias,@"STO_CUDA_RESERVED_SHARED STV_DEFAULT"
__nv_reservedSMEM_offset_0_alias:
	.zero		0
	.zero		64


//--------------------- .nv.constant0._Z10mtxEncryptPfS_S_i --------------------------
	.section	.nv.constant0._Z10mtxEncryptPfS_S_i,"a",@progbits
	.sectionflags	@""
	.align	4
.nv.constant0._Z10mtxEncryptPfS_S_i:
	.zero		924


//--------------------- SYMBOLS --------------------------

	.type		.nv.reservedSmem.offset0,@object
	.size		.nv.reservedSmem.offset0,0x4
